//
// Generated by NVIDIA NVVM Compiler
//
// Compiler Build ID: CL-36424714
// Cuda compilation tools, release 13.0, V13.0.88
// Based on NVVM 20.0.0
//

.version 9.0
.target sm_100
.address_size 64

	// .globl	_Z16tiling_reg_blockPfS_S_iii
// _ZZ16tiling_reg_blockPfS_S_iiiE6tile_a has been demoted
// _ZZ16tiling_reg_blockPfS_S_iiiE6tile_b has been demoted

.visible .entry _Z16tiling_reg_blockPfS_S_iii(
	.param .u64 .ptr .align 1 _Z16tiling_reg_blockPfS_S_iii_param_0,
	.param .u64 .ptr .align 1 _Z16tiling_reg_blockPfS_S_iii_param_1,
	.param .u64 .ptr .align 1 _Z16tiling_reg_blockPfS_S_iii_param_2,
	.param .u32 _Z16tiling_reg_blockPfS_S_iii_param_3,
	.param .u32 _Z16tiling_reg_blockPfS_S_iii_param_4,
	.param .u32 _Z16tiling_reg_blockPfS_S_iii_param_5
)
{
	.reg .pred 	%p<40>;
	.reg .b32 	%r<69>;
	.reg .b32 	%f<117>;
	.reg .b64 	%rd<19>;
	// demoted variable
	.shared .align 4 .b8 _ZZ16tiling_reg_blockPfS_S_iiiE6tile_a[4096];
	// demoted variable
	.shared .align 4 .b8 _ZZ16tiling_reg_blockPfS_S_iiiE6tile_b[4096];
	ld.param.u64 	%rd8, [_Z16tiling_reg_blockPfS_S_iii_param_0];
	ld.param.u64 	%rd6, [_Z16tiling_reg_blockPfS_S_iii_param_1];
	ld.param.u32 	%r21, [_Z16tiling_reg_blockPfS_S_iii_param_3];
	ld.param.u32 	%r22, [_Z16tiling_reg_blockPfS_S_iii_param_4];
	ld.param.u32 	%r23, [_Z16tiling_reg_blockPfS_S_iii_param_5];
	cvta.to.global.u64 	%rd1, %rd8;
	mov.u32 	%r24, %ctaid.y;
	shl.b32 	%r25, %r24, 5;
	mov.u32 	%r1, %tid.y;
	add.s32 	%r2, %r25, %r1;
	setp.lt.s32 	%p1, %r23, 1;
	shl.b32 	%r26, %r1, 7;
	mov.u32 	%r27, _ZZ16tiling_reg_blockPfS_S_iiiE6tile_a;
	add.s32 	%r3, %r27, %r26;
	mov.f32 	%f109, 0f00000000;
	mov.f32 	%f110, %f109;
	mov.f32 	%f111, %f109;
	mov.f32 	%f112, %f109;
	@%p1 bra 	$L__BB0_27;
	add.s32 	%r29, %r23, 31;
	shr.u32 	%r4, %r29, 5;
	mov.u32 	%r5, %tid.x;
	mul.lo.s32 	%r6, %r23, %r2;
	mov.u32 	%r30, %ctaid.x;
	shl.b32 	%r31, %r30, 5;
	mov.u32 	%r33, _ZZ16tiling_reg_blockPfS_S_iiiE6tile_b;
	add.s32 	%r34, %r33, %r26;
	shl.b32 	%r35, %r5, 2;
	add.s32 	%r7, %r3, %r35;
	add.s32 	%r8, %r5, %r31;
	add.s32 	%r9, %r34, %r35;
	cvta.to.global.u64 	%rd2, %rd6;
	mov.b32 	%r66, 0;
	mov.f32 	%f109, 0f00000000;
	cvt.u64.u32 	%rd12, %r6;
$L__BB0_2:
	setp.ge.s32 	%p2, %r2, %r21;
	shl.b32 	%r36, %r66, 5;
	add.s32 	%r11, %r36, %r1;
	add.s32 	%r37, %r5, %r36;
	setp.ge.s32 	%p3, %r37, %r23;
	mov.f32 	%f107, 0f00000000;
	or.pred  	%p4, %p2, %p3;
	@%p4 bra 	$L__BB0_4;
	add.s32 	%r38, %r37, %r6;
	mul.wide.u32 	%rd9, %r38, 4;
	add.s64 	%rd10, %rd1, %rd9;
	ld.global.f32 	%f107, [%rd10];
$L__BB0_4:
	setp.ge.s32 	%p5, %r11, %r23;
	setp.ge.s32 	%p6, %r8, %r22;
	st.shared.f32 	[%r7], %f107;
	mad.lo.s32 	%r39, %r11, %r22, %r8;
	mul.wide.s32 	%rd11, %r39, 4;
	add.s64 	%rd3, %rd2, %rd11;
	mov.f32 	%f108, 0f00000000;
	or.pred  	%p7, %p5, %p6;
	@%p7 bra 	$L__BB0_6;
	ld.global.f32 	%f108, [%rd3];
$L__BB0_6:
	setp.lt.s32 	%p8, %r2, %r21;
	st.shared.f32 	[%r9], %f108;
	add.s32 	%r40, %r37, 8;
	setp.lt.s32 	%p9, %r40, %r23;
	and.pred  	%p10, %p8, %p9;
	cvt.u64.u32 	%rd13, %r37;
	add.s64 	%rd14, %rd13, %rd12;
	shl.b64 	%rd15, %rd14, 2;
	add.s64 	%rd4, %rd1, %rd15;
	@%p10 bra 	$L__BB0_8;
	mov.b32 	%r41, 0;
	st.shared.u32 	[%r7+32], %r41;
	bra.uni 	$L__BB0_9;
$L__BB0_8:
	ld.global.f32 	%f25, [%rd4+32];
	st.shared.f32 	[%r7+32], %f25;
$L__BB0_9:
	setp.lt.s32 	%p11, %r11, %r23;
	add.s32 	%r42, %r8, 8;
	setp.lt.s32 	%p12, %r42, %r22;
	and.pred  	%p13, %p11, %p12;
	@%p13 bra 	$L__BB0_11;
	mov.b32 	%r43, 0;
	st.shared.u32 	[%r9+32], %r43;
	bra.uni 	$L__BB0_12;
$L__BB0_11:
	ld.global.f32 	%f26, [%rd3+32];
	st.shared.f32 	[%r9+32], %f26;
$L__BB0_12:
	add.s32 	%r44, %r37, 16;
	setp.lt.s32 	%p15, %r44, %r23;
	and.pred  	%p16, %p8, %p15;
	@%p16 bra 	$L__BB0_14;
	mov.b32 	%r45, 0;
	st.shared.u32 	[%r7+64], %r45;
	bra.uni 	$L__BB0_15;
$L__BB0_14:
	ld.global.f32 	%f27, [%rd4+64];
	st.shared.f32 	[%r7+64], %f27;
$L__BB0_15:
	add.s32 	%r46, %r8, 16;
	setp.lt.s32 	%p18, %r46, %r22;
	and.pred  	%p19, %p11, %p18;
	@%p19 bra 	$L__BB0_17;
	mov.b32 	%r47, 0;
	st.shared.u32 	[%r9+64], %r47;
	bra.uni 	$L__BB0_18;
$L__BB0_17:
	ld.global.f32 	%f28, [%rd3+64];
	st.shared.f32 	[%r9+64], %f28;
$L__BB0_18:
	add.s32 	%r48, %r37, 24;
	setp.lt.s32 	%p21, %r48, %r23;
	and.pred  	%p22, %p8, %p21;
	@%p22 bra 	$L__BB0_20;
	mov.b32 	%r49, 0;
	st.shared.u32 	[%r7+96], %r49;
	bra.uni 	$L__BB0_21;
$L__BB0_20:
	ld.global.f32 	%f29, [%rd4+96];
	st.shared.f32 	[%r7+96], %f29;
$L__BB0_21:
	add.s32 	%r50, %r8, 24;
	setp.lt.s32 	%p24, %r50, %r22;
	and.pred  	%p25, %p11, %p24;
	@%p25 bra 	$L__BB0_23;
	mov.b32 	%r51, 0;
	st.shared.u32 	[%r9+96], %r51;
	bra.uni 	$L__BB0_24;
$L__BB0_23:
	ld.global.f32 	%f30, [%rd3+96];
	st.shared.f32 	[%r9+96], %f30;
$L__BB0_24:
	shl.b32 	%r53, %r5, 4;
	add.s32 	%r55, %r53, %r33;
	add.s32 	%r67, %r55, 512;
	bar.sync 	0;
	mov.b32 	%r68, 16;
$L__BB0_25:
	add.s32 	%r56, %r3, %r68;
	ld.shared.f32 	%f31, [%r56+-16];
	ld.shared.f32 	%f32, [%r67+-512];
	fma.rn.f32 	%f33, %f31, %f32, %f112;
	ld.shared.f32 	%f34, [%r67+-508];
	fma.rn.f32 	%f35, %f31, %f34, %f111;
	ld.shared.f32 	%f36, [%r67+-504];
	fma.rn.f32 	%f37, %f31, %f36, %f110;
	ld.shared.f32 	%f38, [%r67+-500];
	fma.rn.f32 	%f39, %f31, %f38, %f109;
	ld.shared.f32 	%f40, [%r56+-12];
	ld.shared.f32 	%f41, [%r67+-384];
	fma.rn.f32 	%f42, %f40, %f41, %f33;
	ld.shared.f32 	%f43, [%r67+-380];
	fma.rn.f32 	%f44, %f40, %f43, %f35;
	ld.shared.f32 	%f45, [%r67+-376];
	fma.rn.f32 	%f46, %f40, %f45, %f37;
	ld.shared.f32 	%f47, [%r67+-372];
	fma.rn.f32 	%f48, %f40, %f47, %f39;
	ld.shared.f32 	%f49, [%r56+-8];
	ld.shared.f32 	%f50, [%r67+-256];
	fma.rn.f32 	%f51, %f49, %f50, %f42;
	ld.shared.f32 	%f52, [%r67+-252];
	fma.rn.f32 	%f53, %f49, %f52, %f44;
	ld.shared.f32 	%f54, [%r67+-248];
	fma.rn.f32 	%f55, %f49, %f54, %f46;
	ld.shared.f32 	%f56, [%r67+-244];
	fma.rn.f32 	%f57, %f49, %f56, %f48;
	ld.shared.f32 	%f58, [%r56+-4];
	ld.shared.f32 	%f59, [%r67+-128];
	fma.rn.f32 	%f60, %f58, %f59, %f51;
	ld.shared.f32 	%f61, [%r67+-124];
	fma.rn.f32 	%f62, %f58, %f61, %f53;
	ld.shared.f32 	%f63, [%r67+-120];
	fma.rn.f32 	%f64, %f58, %f63, %f55;
	ld.shared.f32 	%f65, [%r67+-116];
	fma.rn.f32 	%f66, %f58, %f65, %f57;
	ld.shared.f32 	%f67, [%r56];
	ld.shared.f32 	%f68, [%r67];
	fma.rn.f32 	%f69, %f67, %f68, %f60;
	ld.shared.f32 	%f70, [%r67+4];
	fma.rn.f32 	%f71, %f67, %f70, %f62;
	ld.shared.f32 	%f72, [%r67+8];
	fma.rn.f32 	%f73, %f67, %f72, %f64;
	ld.shared.f32 	%f74, [%r67+12];
	fma.rn.f32 	%f75, %f67, %f74, %f66;
	ld.shared.f32 	%f76, [%r56+4];
	ld.shared.f32 	%f77, [%r67+128];
	fma.rn.f32 	%f78, %f76, %f77, %f69;
	ld.shared.f32 	%f79, [%r67+132];
	fma.rn.f32 	%f80, %f76, %f79, %f71;
	ld.shared.f32 	%f81, [%r67+136];
	fma.rn.f32 	%f82, %f76, %f81, %f73;
	ld.shared.f32 	%f83, [%r67+140];
	fma.rn.f32 	%f84, %f76, %f83, %f75;
	ld.shared.f32 	%f85, [%r56+8];
	ld.shared.f32 	%f86, [%r67+256];
	fma.rn.f32 	%f87, %f85, %f86, %f78;
	ld.shared.f32 	%f88, [%r67+260];
	fma.rn.f32 	%f89, %f85, %f88, %f80;
	ld.shared.f32 	%f90, [%r67+264];
	fma.rn.f32 	%f91, %f85, %f90, %f82;
	ld.shared.f32 	%f92, [%r67+268];
	fma.rn.f32 	%f93, %f85, %f92, %f84;
	ld.shared.f32 	%f94, [%r56+12];
	ld.shared.f32 	%f95, [%r67+384];
	fma.rn.f32 	%f112, %f94, %f95, %f87;
	ld.shared.f32 	%f96, [%r67+388];
	fma.rn.f32 	%f111, %f94, %f96, %f89;
	ld.shared.f32 	%f97, [%r67+392];
	fma.rn.f32 	%f110, %f94, %f97, %f91;
	ld.shared.f32 	%f98, [%r67+396];
	fma.rn.f32 	%f109, %f94, %f98, %f93;
	add.s32 	%r68, %r68, 32;
	add.s32 	%r67, %r67, 1024;
	setp.ne.s32 	%p26, %r68, 144;
	@%p26 bra 	$L__BB0_25;
	bar.sync 	0;
	add.s32 	%r66, %r66, 1;
	setp.ne.s32 	%p27, %r66, %r4;
	@%p27 bra 	$L__BB0_2;
$L__BB0_27:
	ld.param.u64 	%rd18, [_Z16tiling_reg_blockPfS_S_iii_param_2];
	mov.u32 	%r57, %tid.x;
	shl.b32 	%r58, %r57, 4;
	add.s32 	%r59, %r3, %r58;
	st.shared.f32 	[%r59], %f112;
	st.shared.f32 	[%r59+4], %f111;
	st.shared.f32 	[%r59+8], %f110;
	st.shared.f32 	[%r59+12], %f109;
	bar.sync 	0;
	mov.u32 	%r60, %ctaid.x;
	shl.b32 	%r61, %r60, 5;
	setp.ge.s32 	%p28, %r2, %r21;
	add.s32 	%r19, %r57, %r61;
	setp.ge.s32 	%p29, %r19, %r22;
	mad.lo.s32 	%r62, %r22, %r2, %r19;
	cvta.to.global.u64 	%rd16, %rd18;
	mul.wide.s32 	%rd17, %r62, 4;
	add.s64 	%rd5, %rd16, %rd17;
	mad.lo.s32 	%r20, %r57, -12, %r59;
	or.pred  	%p30, %p28, %p29;
	@%p30 bra 	$L__BB0_29;
	ld.shared.f32 	%f99, [%r20];
	st.global.f32 	[%rd5], %f99;
$L__BB0_29:
	setp.ge.s32 	%p31, %r2, %r21;
	add.s32 	%r63, %r19, 8;
	setp.ge.s32 	%p32, %r63, %r22;
	or.pred  	%p33, %p31, %p32;
	@%p33 bra 	$L__BB0_31;
	ld.shared.f32 	%f100, [%r20+32];
	st.global.f32 	[%rd5+32], %f100;
$L__BB0_31:
	setp.ge.s32 	%p34, %r2, %r21;
	add.s32 	%r64, %r19, 16;
	setp.ge.s32 	%p35, %r64, %r22;
	or.pred  	%p36, %p34, %p35;
	@%p36 bra 	$L__BB0_33;
	ld.shared.f32 	%f101, [%r20+64];
	st.global.f32 	[%rd5+64], %f101;
$L__BB0_33:
	setp.ge.s32 	%p37, %r2, %r21;
	add.s32 	%r65, %r19, 24;
	setp.ge.s32 	%p38, %r65, %r22;
	or.pred  	%p39, %p37, %p38;
	@%p39 bra 	$L__BB0_35;
	ld.shared.f32 	%f102, [%r20+96];
	st.global.f32 	[%rd5+96], %f102;
$L__BB0_35:
	ret;

}


// ===== COMPILED SASS (sm_100) =====

	.target	sm_100

	.elftype	@"ET_EXEC"


//--------------------- .note.nv.tkinfo           --------------------------
	.section	.note.nv.tkinfo,"",@"SHT_NOTE"
	.sectionflags	@"SHF_NOTE_NV_TKINFO"
	.tkinfo
        /*0018*/ 	.word	0x00000002
        /*0030*/ 	.string	""
        /*0030*/ 	.string	"ptxas"
        /*0030*/ 	.string	"Cuda compilation tools, release 13.0, V13.0.88"
        /*0030*/ 	.string	"Build cuda_13.0.r13.0/compiler.36424714_0"
        /*0030*/ 	.string	"-arch sm_100 -m 64 "



//--------------------- .note.nv.cuinfo           --------------------------
	.section	.note.nv.cuinfo,"",@"SHT_NOTE"
	.sectionflags	@"SHF_NOTE_NV_CUINFO"
        /*0018*/ 	.short	0x0002
        /*001a*/ 	.short	0x0064
        /*001c*/ 	.short	0x0082
	.zero		2


//--------------------- .nv.info                  --------------------------
	.section	.nv.info,"",@"SHT_CUDA_INFO"
	.align	4


	//----- nvinfo : EIATTR_REGCOUNT
	.align		4
        /*0000*/ 	.byte	0x04, 0x2f
        /*0002*/ 	.short	(.L_1 - .L_0)
	.align		4
.L_0:
        /*0004*/ 	.word	index@(_Z16tiling_reg_blockPfS_S_iii)
        /*0008*/ 	.word	0x00000020


	//----- nvinfo : EIATTR_FRAME_SIZE
	.align		4
.L_1:
        /*000c*/ 	.byte	0x04, 0x11
        /*000e*/ 	.short	(.L_3 - .L_2)
	.align		4
.L_2:
        /*0010*/ 	.word	index@(_Z16tiling_reg_blockPfS_S_iii)
        /*0014*/ 	.word	0x00000000


	//----- nvinfo : EIATTR_MIN_STACK_SIZE
	.align		4
.L_3:
        /*0018*/ 	.byte	0x04, 0x12
        /*001a*/ 	.short	(.L_5 - .L_4)
	.align		4
.L_4:
        /*001c*/ 	.word	index@(_Z16tiling_reg_blockPfS_S_iii)
        /*0020*/ 	.word	0x00000000
.L_5:


//--------------------- .nv.compat                --------------------------
	.section	.nv.compat,"",@"SHT_CUDA_COMPAT_INFO"
	.align	4
        /*0000*/ 	.byte	0x02, 0x09, 0x00, 0x00, 0x02, 0x02, 0x01, 0x00, 0x02, 0x05, 0x05, 0x00, 0x03, 0x07, 0x01, 0x01
        /*0010*/ 	.byte	0x02, 0x03, 0x00, 0x00, 0x02, 0x06, 0x01, 0x00, 0x04, 0x0b, 0x08, 0x00, 0x09, 0x00, 0x00, 0x00
        /*0020*/ 	.byte	0x00, 0x00, 0x00, 0x00


//--------------------- .nv.info._Z16tiling_reg_blockPfS_S_iii --------------------------
	.section	.nv.info._Z16tiling_reg_blockPfS_S_iii,"",@"SHT_CUDA_INFO"
	.sectionflags	@""
	.align	4


	//----- nvinfo : EIATTR_CUDA_API_VERSION
	.align		4
        /*0000*/ 	.byte	0x04, 0x37
        /*0002*/ 	.short	(.L_7 - .L_6)
.L_6:
        /*0004*/ 	.word	0x00000082


	//----- nvinfo : EIATTR_KPARAM_INFO
	.align		4
.L_7:
        /*0008*/ 	.byte	0x04, 0x17
        /*000a*/ 	.short	(.L_9 - .L_8)
.L_8:
        /*000c*/ 	.word	0x00000000
        /*0010*/ 	.short	0x0005
        /*0012*/ 	.short	0x0020
        /*0014*/ 	.byte	0x00, 0xf0, 0x11, 0x00


	//----- nvinfo : EIATTR_KPARAM_INFO
	.align		4
.L_9:
        /*0018*/ 	.byte	0x04, 0x17
        /*001a*/ 	.short	(.L_11 - .L_10)
.L_10:
        /*001c*/ 	.word	0x00000000
        /*0020*/ 	.short	0x0004
        /*0022*/ 	.short	0x001c
        /*0024*/ 	.byte	0x00, 0xf0, 0x11, 0x00


	//----- nvinfo : EIATTR_KPARAM_INFO
	.align		4
.L_11:
        /*0028*/ 	.byte	0x04, 0x17
        /*002a*/ 	.short	(.L_13 - .L_12)
.L_12:
        /*002c*/ 	.word	0x00000000
        /*0030*/ 	.short	0x0003
        /*0032*/ 	.short	0x0018
        /*0034*/ 	.byte	0x00, 0xf0, 0x11, 0x00


	//----- nvinfo : EIATTR_KPARAM_INFO
	.align		4
.L_13:
        /*0038*/ 	.byte	0x04, 0x17
        /*003a*/ 	.short	(.L_15 - .L_14)
.L_14:
        /*003c*/ 	.word	0x00000000
        /*0040*/ 	.short	0x0002
        /*0042*/ 	.short	0x0010
        /*0044*/ 	.byte	0x00, 0xf5, 0x21, 0x00


	//----- nvinfo : EIATTR_KPARAM_INFO
	.align		4
.L_15:
        /*0048*/ 	.byte	0x04, 0x17
        /*004a*/ 	.short	(.L_17 - .L_16)
.L_16:
        /*004c*/ 	.word	0x00000000
        /*0050*/ 	.short	0x0001
        /*0052*/ 	.short	0x0008
        /*0054*/ 	.byte	0x00, 0xf5, 0x21, 0x00


	//----- nvinfo : EIATTR_KPARAM_INFO
	.align		4
.L_17:
        /*0058*/ 	.byte	0x04, 0x17
        /*005a*/ 	.short	(.L_19 - .L_18)
.L_18:
        /*005c*/ 	.word	0x00000000
        /*0060*/ 	.short	0x0000
        /*0062*/ 	.short	0x0000
        /*0064*/ 	.byte	0x00, 0xf5, 0x21, 0x00


	//----- nvinfo : EIATTR_SPARSE_MMA_MASK
	.align		4
.L_19:
        /*0068*/ 	.byte	0x03, 0x50
        /*006a*/ 	.short	0x0000


	//----- nvinfo : EIATTR_MAXREG_COUNT
	.align		4
        /*006c*/ 	.byte	0x03, 0x1b
        /*006e*/ 	.short	0x00ff


	//----- nvinfo : EIATTR_NUM_BARRIERS
	.align		4
        /*0070*/ 	.byte	0x02, 0x4c
        /*0072*/ 	.byte	0x01
	.zero		1


	//----- nvinfo : EIATTR_MERCURY_ISA_VERSION
	.align		4
        /*0074*/ 	.byte	0x03, 0x5f
        /*0076*/ 	.short	0x0101


	//----- nvinfo : EIATTR_VRC_CTA_INIT_COUNT
	.align		4
        /*0078*/ 	.byte	0x02, 0x4a
	.zero		1
	.zero		1


	//----- nvinfo : EIATTR_EXIT_INSTR_OFFSETS
	.align		4
        /*007c*/ 	.byte	0x04, 0x1c
        /*007e*/ 	.short	(.L_21 - .L_20)


	//   ....[0]....
.L_20:
        /*0080*/ 	.word	0x00000a70


	//   ....[1]....
        /*0084*/ 	.word	0x00000aa0


	//----- nvinfo : EIATTR_CBANK_PARAM_SIZE
	.align		4
.L_21:
        /*0088*/ 	.byte	0x03, 0x19
        /*008a*/ 	.short	0x0024


	//----- nvinfo : EIATTR_PARAM_CBANK
	.align		4
        /*008c*/ 	.byte	0x04, 0x0a
        /*008e*/ 	.short	(.L_23 - .L_22)
	.align		4
.L_22:
        /*0090*/ 	.word	index@(.nv.constant0._Z16tiling_reg_blockPfS_S_iii)
        /*0094*/ 	.short	0x0380
        /*0096*/ 	.short	0x0024


	//----- nvinfo : EIATTR_SW_WAR
	.align		4
.L_23:
        /*0098*/ 	.byte	0x04, 0x36
        /*009a*/ 	.short	(.L_25 - .L_24)
.L_24:
        /*009c*/ 	.word	0x00000008
.L_25:


//--------------------- .nv.callgraph             --------------------------
	.section	.nv.callgraph,"",@"SHT_CUDA_CALLGRAPH"
	.align	4
	.sectionentsize	8
	.align		4
        /*0000*/ 	.word	0x00000000
	.align		4
        /*0004*/ 	.word	0xffffffff
	.align		4
        /*0008*/ 	.word	0x00000000
	.align		4
        /*000c*/ 	.word	0xfffffffe
	.align		4
        /*0010*/ 	.word	0x00000000
	.align		4
        /*0014*/ 	.word	0xfffffffd
	.align		4
        /*0018*/ 	.word	0x00000000
	.align		4
        /*001c*/ 	.word	0xfffffffc


//--------------------- .text._Z16tiling_reg_blockPfS_S_iii --------------------------
	.section	.text._Z16tiling_reg_blockPfS_S_iii,"ax",@progbits
	.align	128
        .global         _Z16tiling_reg_blockPfS_S_iii
        .type           _Z16tiling_reg_blockPfS_S_iii,@function
        .size           _Z16tiling_reg_blockPfS_S_iii,(.L_x_4 - _Z16tiling_reg_blockPfS_S_iii)
        .other          _Z16tiling_reg_blockPfS_S_iii,@"STO_CUDA_ENTRY STV_DEFAULT"
_Z16tiling_reg_blockPfS_S_iii:
.text._Z16tiling_reg_blockPfS_S_iii:
[----:B------:R-:W-:Y:S01]  /*0000*/  LDC R1, c[0x0][0x37c] ;  /* 0x0000df00ff017b82 */ /* 0x000fe20000000800 */
[----:B------:R-:W0:Y:S07]  /*0010*/  S2R R3, SR_CTAID.Y ;  /* 0x0000000000037919 */ /* 0x000e2e0000002600 */
[----:B------:R-:W1:Y:S01]  /*0020*/  S2UR UR5, SR_CgaCtaId ;  /* 0x00000000000579c3 */ /* 0x000e620000008800 */
[----:B------:R-:W2:Y:S01]  /*0030*/  LDCU UR7, c[0x0][0x3a0] ;  /* 0x00007400ff0777ac */ /* 0x000ea20008000800 */
[----:B------:R-:W-:Y:S01]  /*0040*/  CS2R R6, SRZ ;  /* 0x0000000000067805 */ /* 0x000fe2000001ff00 */
[----:B------:R-:W0:Y:S01]  /*0050*/  S2R R0, SR_TID.Y ;  /* 0x0000000000007919 */ /* 0x000e220000002200 */
[----:B------:R-:W-:Y:S01]  /*0060*/  CS2R R4, SRZ ;  /* 0x0000000000047805 */ /* 0x000fe2000001ff00 */
[----:B------:R-:W-:Y:S01]  /*0070*/  UMOV UR4, 0x400 ;  /* 0x0000040000047882 */ /* 0x000fe20000000000 */
[----:B------:R-:W3:Y:S01]  /*0080*/  LDCU.64 UR8, c[0x0][0x358] ;  /* 0x00006b00ff0877ac */ /* 0x000ee20008000a00 */
[----:B--2---:R-:W-:-:S02]  /*0090*/  UISETP.GE.AND UP0, UPT, UR7, 0x1, UPT ;  /* 0x000000010700788c */ /* 0x004fc4000bf06270 */
[----:B-1----:R-:W-:Y:S01]  /*00a0*/  ULEA UR6, UR5, UR4, 0x18 ;  /* 0x0000000405067291 */ /* 0x002fe2000f8ec0ff */
[----:B0-----:R-:W-:-:S05]  /*00b0*/  LEA R26, R3, R0, 0x5 ;  /* 0x00000000031a7211 */ /* 0x001fca00078e28ff */
[----:B------:R-:W-:Y:S01]  /*00c0*/  LEA R25, R0, UR6, 0x7 ;  /* 0x0000000600197c11 */ /* 0x000fe2000f8e38ff */
[----:B---3--:R-:W-:Y:S06]  /*00d0*/  BRA.U !UP0, `(.L_x_0) ;  /* 0x0000000508f47547 */ /* 0x008fec000b800000 */
[----:B------:R-:W0:Y:S01]  /*00e0*/  S2R R2, SR_TID.X ;  /* 0x0000000000027919 */ /* 0x000e220000002100 */
[----:B------:R-:W-:Y:S01]  /*00f0*/  UIADD3 UR4, UPT, UPT, UR4, 0x1000, URZ ;  /* 0x0000100004047890 */ /* 0x000fe2000fffe0ff */
[----:B------:R-:W-:Y:S02]  /*0100*/  HFMA2 R21, -RZ, RZ, 0, 0 ;  /* 0x00000000ff157431 */ /* 0x000fe400000001ff */
[----:B------:R-:W-:Y:S01]  /*0110*/  IMAD R24, R26, UR7, RZ ;  /* 0x000000071a187c24 */ /* 0x000fe2000f8e02ff */
[----:B------:R-:W1:Y:S01]  /*0120*/  S2R R9, SR_CTAID.X ;  /* 0x0000000000097919 */ /* 0x000e620000002500 */
[----:B------:R-:W-:Y:S01]  /*0130*/  ULEA UR5, UR5, UR4, 0x18 ;  /* 0x0000000405057291 */ /* 0x000fe2000f8ec0ff */
[----:B------:R-:W-:Y:S01]  /*0140*/  IMAD.MOV.U32 R7, RZ, RZ, RZ ;  /* 0x000000ffff077224 */ /* 0x000fe200078e00ff */
[----:B------:R-:W-:-:S04]  /*0150*/  UIADD3 UR4, UPT, UPT, UR7, 0x1f, URZ ;  /* 0x0000001f07047890 */ /* 0x000fc8000fffe0ff */
[----:B------:R-:W-:Y:S01]  /*0160*/  LEA R3, R0, UR5, 0x7 ;  /* 0x0000000500037c11 */ /* 0x000fe2000f8e38ff */
[----:B------:R-:W-:Y:S01]  /*0170*/  USHF.R.U32.HI UR4, URZ, 0x5, UR4 ;  /* 0x00000005ff047899 */ /* 0x000fe20008011604 */
[----:B0-----:R-:W-:-:S03]  /*0180*/  LEA R23, R2, R25, 0x2 ;  /* 0x0000001902177211 */ /* 0x001fc600078e10ff */
[----:B------:R-:W-:Y:S01]  /*0190*/  IMAD R20, R2, 0x4, R3 ;  /* 0x0000000402147824 */ /* 0x000fe200078e0203 */
[----:B-1----:R-:W-:-:S07]  /*01a0*/  LEA R22, R9, R2, 0x5 ;  /* 0x0000000209167211 */ /* 0x002fce00078e28ff */
.L_x_2:
[----:B------:R-:W0:Y:S01]  /*01b0*/  LDCU UR12, c[0x0][0x3a0] ;  /* 0x00007400ff0c77ac */ /* 0x000e220008000800 */
[C---:B------:R-:W-:Y:S01]  /*01c0*/  LEA R13, R21.reuse, R2, 0x5 ;  /* 0x00000002150d7211 */ /* 0x040fe200078e28ff */
[----:B------:R-:W1:Y:S01]  /*01d0*/  LDC.64 R10, c[0x0][0x388] ;  /* 0x0000e200ff0a7b82 */ /* 0x000e620000000a00 */
[----:B------:R-:W-:Y:S01]  /*01e0*/  LEA R15, R21, R0, 0x5 ;  /* 0x00000000150f7211 */ /* 0x000fe200078e28ff */
[----:B------:R-:W2:Y:S01]  /*01f0*/  LDCU UR6, c[0x0][0x398] ;  /* 0x00007300ff0677ac */ /* 0x000ea20008000800 */
[----:B------:R-:W-:Y:S01]  /*0200*/  VIADD R14, R22, 0x8 ;  /* 0x00000008160e7836 */ /* 0x000fe20000000000 */
[C---:B------:R-:W-:Y:S01]  /*0210*/  IADD3 R12, PT, PT, R13.reuse, 0x8, RZ ;  /* 0x000000080d0c7810 */ /* 0x040fe20007ffe0ff */
[----:B------:R-:W3:Y:S01]  /*0220*/  LDCU UR7, c[0x0][0x39c] ;  /* 0x00007380ff0777ac */ /* 0x000ee20008000800 */
[----:B------:R-:W-:Y:S01]  /*0230*/  IADD3 R17, P6, PT, R24, R13, RZ ;  /* 0x0000000d18117210 */ /* 0x000fe20007fde0ff */
[----:B------:R-:W4:Y:S01]  /*0240*/  LDCU.64 UR10, c[0x0][0x380] ;  /* 0x00007000ff0a77ac */ /* 0x000f220008000a00 */
[----:B0-----:R-:W-:-:S02]  /*0250*/  ISETP.GE.AND P2, PT, R13, UR12, PT ;  /* 0x0000000c0d007c0c */ /* 0x001fc4000bf46270 */
[C---:B------:R-:W-:Y:S02]  /*0260*/  ISETP.GE.AND P0, PT, R15.reuse, UR12, PT ;  /* 0x0000000c0f007c0c */ /* 0x040fe4000bf06270 */
[C---:B--2---:R-:W-:Y:S02]  /*0270*/  ISETP.GE.OR P2, PT, R26.reuse, UR6, P2 ;  /* 0x000000061a007c0c */ /* 0x044fe40009746670 */
[----:B------:R-:W-:Y:S02]  /*0280*/  ISETP.GE.AND P1, PT, R26, UR6, PT ;  /* 0x000000061a007c0c */ /* 0x000fe4000bf26270 */
[----:B---3--:R-:W-:Y:S02]  /*0290*/  ISETP.GE.AND P3, PT, R22, UR7, PT ;  /* 0x0000000716007c0c */ /* 0x008fe4000bf66270 */
[----:B------:R-:W-:Y:S01]  /*02a0*/  ISETP.LT.AND P5, PT, R14, UR7, !P0 ;  /* 0x000000070e007c0c */ /* 0x000fe2000c7a1270 */
[----:B------:R-:W-:Y:S01]  /*02b0*/  IMAD.MOV.U32 R14, RZ, RZ, RZ ;  /* 0x000000ffff0e7224 */ /* 0x000fe200078e00ff */
[C---:B------:R-:W-:Y:S01]  /*02c0*/  ISETP.GE.OR P3, PT, R15.reuse, UR12, P3 ;  /* 0x0000000c0f007c0c */ /* 0x040fe20009f66670 */
[----:B------:R-:W-:Y:S01]  /*02d0*/  IMAD R15, R15, UR7, R22 ;  /* 0x000000070f0f7c24 */ /* 0x000fe2000f8e0216 */
[----:B------:R-:W-:-:S02]  /*02e0*/  ISETP.LT.AND P4, PT, R12, UR12, !P1 ;  /* 0x0000000c0c007c0c */ /* 0x000fc4000cf81270 */
[----:B------:R-:W-:Y:S01]  /*02f0*/  IADD3 R12, PT, PT, R13, 0x10, RZ ;  /* 0x000000100d0c7810 */ /* 0x000fe20007ffe0ff */
[----:B------:R-:W0:Y:S01]  /*0300*/  @!P2 LDC.64 R8, c[0x0][0x380] ;  /* 0x0000e000ff08ab82 */ /* 0x000e220000000a00 */
[----:B------:R-:W-:Y:S01]  /*0310*/  @!P2 IADD3 R3, PT, PT, R24, R13, RZ ;  /* 0x0000000d1803a210 */ /* 0x000fe20007ffe0ff */
[----:B-1----:R-:W-:-:S04]  /*0320*/  IMAD.WIDE R10, R15, 0x4, R10 ;  /* 0x000000040f0a7825 */ /* 0x002fc800078e020a */
[----:B------:R-:W-:Y:S01]  /*0330*/  VIADD R15, R22, 0x10 ;  /* 0x00000010160f7836 */ /* 0x000fe20000000000 */
[----:B------:R-:W-:Y:S02]  /*0340*/  IADD3.X R18, PT, PT, RZ, RZ, RZ, P6, !PT ;  /* 0x000000ffff127210 */ /* 0x000fe400037fe4ff */
[----:B------:R-:W-:Y:S01]  /*0350*/  IADD3 R16, PT, PT, R13, 0x18, RZ ;  /* 0x000000180d107810 */ /* 0x000fe20007ffe0ff */
[----:B0-----:R-:W-:Y:S01]  /*0360*/  @!P2 IMAD.WIDE.U32 R8, R3, 0x4, R8 ;  /* 0x000000040308a825 */ /* 0x001fe200078e0008 */
[----:B------:R-:W-:-:S04]  /*0370*/  MOV R3, RZ ;  /* 0x000000ff00037202 */ /* 0x000fc80000000f00 */
[----:B------:R-:W2:Y:S01]  /*0380*/  @!P2 LDG.E R14, desc[UR8][R8.64] ;  /* 0x00000008080ea981 */ /* 0x000ea2000c1e1900 */
[----:B------:R-:W-:Y:S02]  /*0390*/  ISETP.LT.AND P2, PT, R12, UR12, !P1 ;  /* 0x0000000c0c007c0c */ /* 0x000fe4000cf41270 */
[----:B----4-:R-:W-:Y:S01]  /*03a0*/  LEA R12, P6, R17, UR10, 0x2 ;  /* 0x0000000a110c7c11 */ /* 0x010fe2000f8c10ff */
[----:B------:R-:W3:Y:S01]  /*03b0*/  @!P3 LDG.E R3, desc[UR8][R10.64] ;  /* 0x000000080a03b981 */ /* 0x000ee2000c1e1900 */
[----:B------:R-:W-:Y:S01]  /*03c0*/  ISETP.LT.AND P3, PT, R15, UR7, !P0 ;  /* 0x000000070f007c0c */ /* 0x000fe2000c761270 */
[----:B------:R-:W-:Y:S01]  /*03d0*/  VIADD R15, R22, 0x18 ;  /* 0x00000018160f7836 */ /* 0x000fe20000000000 */
[----:B------:R-:W-:Y:S02]  /*03e0*/  LEA.HI.X R13, R17, UR11, R18, 0x2, P6 ;  /* 0x0000000b110d7c11 */ /* 0x000fe4000b0f1412 */
[----:B------:R-:W-:Y:S01]  /*03f0*/  ISETP.LT.AND P1, PT, R16, UR12, !P1 ;  /* 0x0000000c10007c0c */ /* 0x000fe2000cf21270 */
[----:B------:R-:W4:Y:S01]  /*0400*/  @P5 LDG.E R9, desc[UR8][R10.64+0x20] ;  /* 0x000020080a095981 */ /* 0x000f22000c1e1900 */
[----:B------:R-:W-:-:S03]  /*0410*/  ISETP.LT.AND P0, PT, R15, UR7, !P0 ;  /* 0x000000070f007c0c */ /* 0x000fc6000c701270 */
[----:B------:R-:W5:Y:S04]  /*0420*/  @P4 LDG.E R8, desc[UR8][R12.64+0x20] ;  /* 0x000020080c084981 */ /* 0x000f68000c1e1900 */
[----:B------:R-:W4:Y:S04]  /*0430*/  @P2 LDG.E R16, desc[UR8][R12.64+0x40] ;  /* 0x000040080c102981 */ /* 0x000f28000c1e1900 */
[----:B------:R-:W4:Y:S04]  /*0440*/  @P3 LDG.E R15, desc[UR8][R10.64+0x40] ;  /* 0x000040080a0f3981 */ /* 0x000f28000c1e1900 */
[----:B------:R-:W4:Y:S04]  /*0450*/  @P1 LDG.E R18, desc[UR8][R12.64+0x60] ;  /* 0x000060080c121981 */ /* 0x000f28000c1e1900 */
[----:B------:R-:W4:Y:S01]  /*0460*/  @P0 LDG.E R17, desc[UR8][R10.64+0x60] ;  /* 0x000060080a110981 */ /* 0x000f22000c1e1900 */
[----:B------:R-:W-:Y:S01]  /*0470*/  IADD3 R21, PT, PT, R21, 0x1, RZ ;  /* 0x0000000115157810 */ /* 0x000fe20007ffe0ff */
[----:B------:R-:W-:-:S02]  /*0480*/  UMOV UR6, 0x10 ;  /* 0x0000001000067882 */ /* 0x000fc40000000000 */
[----:B--2---:R-:W-:Y:S04]  /*0490*/  STS [R23], R14 ;  /* 0x0000000e17007388 */ /* 0x004fe80000000800 */
[----:B---3--:R0:W-:Y:S04]  /*04a0*/  STS [R20], R3 ;  /* 0x0000000314007388 */ /* 0x0081e80000000800 */
[----:B------:R1:W-:Y:S04]  /*04b0*/  @!P4 STS [R23+0x20], RZ ;  /* 0x000020ff1700c388 */ /* 0x0003e80000000800 */
[----:B-----5:R1:W-:Y:S04]  /*04c0*/  @P4 STS [R23+0x20], R8 ;  /* 0x0000200817004388 */ /* 0x0203e80000000800 */
[----:B------:R1:W-:Y:S04]  /*04d0*/  @!P5 STS [R20+0x20], RZ ;  /* 0x000020ff1400d388 */ /* 0x0003e80000000800 */
[----:B----4-:R1:W-:Y:S04]  /*04e0*/  @P5 STS [R20+0x20], R9 ;  /* 0x0000200914005388 */ /* 0x0103e80000000800 */
[----:B------:R1:W-:Y:S04]  /*04f0*/  @!P2 STS [R23+0x40], RZ ;  /* 0x000040ff1700a388 */ /* 0x0003e80000000800 */
[----:B------:R1:W-:Y:S04]  /*0500*/  @P2 STS [R23+0x40], R16 ;  /* 0x0000401017002388 */ /* 0x0003e80000000800 */
[----:B------:R1:W-:Y:S04]  /*0510*/  @!P3 STS [R20+0x40], RZ ;  /* 0x000040ff1400b388 */ /* 0x0003e80000000800 */
[----:B------:R1:W-:Y:S04]  /*0520*/  @P3 STS [R20+0x40], R15 ;  /* 0x0000400f14003388 */ /* 0x0003e80000000800 */
[----:B------:R1:W-:Y:S04]  /*0530*/  @!P1 STS [R23+0x60], RZ ;  /* 0x000060ff17009388 */ /* 0x0003e80000000800 */
[----:B------:R1:W-:Y:S04]  /*0540*/  @P1 STS [R23+0x60], R18 ;  /* 0x0000601217001388 */ /* 0x0003e80000000800 */
[----:B------:R1:W-:Y:S04]  /*0550*/  @!P0 STS [R20+0x60], RZ ;  /* 0x000060ff14008388 */ /* 0x0003e80000000800 */
[----:B------:R1:W-:Y:S01]  /*0560*/  @P0 STS [R20+0x60], R17 ;  /* 0x0000601114000388 */ /* 0x0003e20000000800 */
[----:B0-----:R-:W-:Y:S01]  /*0570*/  LEA R3, R2, UR5, 0x4 ;  /* 0x0000000502037c11 */ /* 0x001fe2000f8e20ff */
[----:B------:R-:W-:Y:S01]  /*0580*/  BAR.SYNC.DEFER_BLOCKING 0x0 ;  /* 0x0000000000007b1d */ /* 0x000fe20000010000 */
[----:B------:R-:W-:-:S02]  /*0590*/  ISETP.NE.AND P0, PT, R21, UR4, PT ;  /* 0x0000000415007c0c */ /* 0x000fc4000bf05270 */
[----:B------:R-:W-:-:S11]  /*05a0*/  IADD3 R3, PT, PT, R3, 0x200, RZ ;  /* 0x0000020003037810 */ /* 0x000fd60007ffe0ff */
.L_x_1:
[----:B-1----:R-:W-:Y:S04]  /*05b0*/  LDS.128 R8, [R25+UR6+-0x10] ;  /* 0xfffff00619087984 */ /* 0x002fe80008000c00 */
[----:B------:R-:W0:Y:S04]  /*05c0*/  LDS.128 R16, [R3+-0x200] ;  /* 0xfffe000003107984 */ /* 0x000e280000000c00 */
[----:B------:R-:W1:Y:S01]  /*05d0*/  LDS.128 R12, [R3+-0x180] ;  /* 0xfffe8000030c7984 */ /* 0x000e620000000c00 */
[C---:B0-----:R-:W-:Y:S01]  /*05e0*/  FFMA R27, R8.reuse, R16, R4 ;  /* 0x00000010081b7223 */ /* 0x041fe20000000004 */
[C---:B------:R-:W-:Y:S01]  /*05f0*/  FFMA R4, R8.reuse, R17, R5 ;  /* 0x0000001108047223 */ /* 0x040fe20000000005 */
[C---:B------:R-:W-:Y:S01]  /*0600*/  FFMA R5, R8.reuse, R18, R6 ;  /* 0x0000001208057223 */ /* 0x040fe20000000006 */
[----:B------:R-:W-:Y:S01]  /*0610*/  FFMA R8, R8, R19, R7 ;  /* 0x0000001308087223 */ /* 0x000fe20000000007 */
[----:B-1----:R-:W-:Y:S01]  /*0620*/  FFMA R27, R12, R9, R27 ;  /* 0x000000090c1b7223 */ /* 0x002fe2000000001b */
[----:B------:R-:W0:Y:S01]  /*0630*/  LDS.128 R16, [R3+-0x100] ;  /* 0xffff000003107984 */ /* 0x000e220000000c00 */
[C---:B------:R-:W-:Y:S01]  /*0640*/  FFMA R13, R9.reuse, R13, R4 ;  /* 0x0000000d090d7223 */ /* 0x040fe20000000004 */
[C---:B------:R-:W-:Y:S01]  /*0650*/  FFMA R29, R9.reuse, R14, R5 ;  /* 0x0000000e091d7223 */ /* 0x040fe20000000005 */
[----:B------:R-:W-:Y:S01]  /*0660*/  FFMA R8, R9, R15, R8 ;  /* 0x0000000f09087223 */ /* 0x000fe20000000008 */
[----:B------:R-:W1:Y:S01]  /*0670*/  LDS.128 R4, [R3+-0x80] ;  /* 0xffff800003047984 */ /* 0x000e620000000c00 */
[----:B0-----:R-:W-:Y:S01]  /*0680*/  FFMA R12, R10, R17, R13 ;  /* 0x000000110a0c7223 */ /* 0x001fe2000000000d */
[----:B------:R-:W-:Y:S01]  /*0690*/  FFMA R27, R16, R10, R27 ;  /* 0x0000000a101b7223 */ /* 0x000fe2000000001b */
[C---:B------:R-:W-:Y:S01]  /*06a0*/  FFMA R9, R10.reuse, R18, R29 ;  /* 0x000000120a097223 */ /* 0x040fe2000000001d */
[----:B------:R-:W-:Y:S01]  /*06b0*/  FFMA R10, R10, R19, R8 ;  /* 0x000000130a0a7223 */ /* 0x000fe20000000008 */
[C---:B-1----:R-:W-:Y:S01]  /*06c0*/  FFMA R8, R11.reuse, R5, R12 ;  /* 0x000000050b087223 */ /* 0x042fe2000000000c */
[----:B------:R-:W-:Y:S01]  /*06d0*/  LDS.128 R16, [R3] ;  /* 0x0000000003107984 */ /* 0x000fe20000000c00 */
[----:B------:R-:W-:Y:S01]  /*06e0*/  FFMA R27, R4, R11, R27 ;  /* 0x0000000b041b7223 */ /* 0x000fe2000000001b */
[C---:B------:R-:W-:Y:S01]  /*06f0*/  FFMA R9, R11.reuse, R6, R9 ;  /* 0x000000060b097223 */ /* 0x040fe20000000009 */
[----:B------:R-:W-:Y:S01]  /*0700*/  FFMA R10, R11, R7, R10 ;  /* 0x000000070b0a7223 */ /* 0x000fe2000000000a */
[----:B------:R-:W0:Y:S01]  /*0710*/  LDS.128 R12, [R25+UR6] ;  /* 0x00000006190c7984 */ /* 0x000e220008000c00 */
[----:B------:R-:W-:-:S03]  /*0720*/  UIADD3 UR6, UPT, UPT, UR6, 0x20, URZ ;  /* 0x0000002006067890 */ /* 0x000fc6000fffe0ff */
[----:B------:R-:W1:Y:S01]  /*0730*/  LDS.128 R4, [R3+0x80] ;  /* 0x0000800003047984 */ /* 0x000e620000000c00 */
[----:B------:R-:W-:Y:S01]  /*0740*/  UISETP.NE.AND UP0, UPT, UR6, 0x90, UPT ;  /* 0x000000900600788c */ /* 0x000fe2000bf05270 */
[C---:B0-----:R-:W-:Y:S01]  /*0750*/  FFMA R27, R12.reuse, R16, R27 ;  /* 0x000000100c1b7223 */ /* 0x041fe2000000001b */
[C---:B------:R-:W-:Y:S01]  /*0760*/  FFMA R16, R12.reuse, R17, R8 ;  /* 0x000000110c107223 */ /* 0x040fe20000000008 */
[C---:B------:R-:W-:Y:S01]  /*0770*/  FFMA R17, R12.reuse, R18, R9 ;  /* 0x000000120c117223 */ /* 0x040fe20000000009 */
[----:B------:R-:W-:Y:S01]  /*0780*/  FFMA R12, R12, R19, R10 ;  /* 0x000000130c0c7223 */ /* 0x000fe2000000000a */
[----:B-1----:R-:W-:Y:S01]  /*0790*/  FFMA R27, R4, R13, R27 ;  /* 0x0000000d041b7223 */ /* 0x002fe2000000001b */
[----:B------:R-:W0:Y:S01]  /*07a0*/  LDS.128 R8, [R3+0x100] ;  /* 0x0001000003087984 */ /* 0x000e220000000c00 */
[C---:B------:R-:W-:Y:S01]  /*07b0*/  FFMA R5, R13.reuse, R5, R16 ;  /* 0x000000050d057223 */ /* 0x040fe20000000010 */
[C---:B------:R-:W-:Y:S01]  /*07c0*/  FFMA R29, R13.reuse, R6, R17 ;  /* 0x000000060d1d7223 */ /* 0x040fe20000000011 */
[----:B------:R-:W-:Y:S01]  /*07d0*/  FFMA R12, R13, R7, R12 ;  /* 0x000000070d0c7223 */ /* 0x000fe2000000000c */
[----:B------:R1:W2:Y:S02]  /*07e0*/  LDS.128 R16, [R3+0x180] ;  /* 0x0001800003107984 */ /* 0x0002a40000000c00 */
[----:B-1----:R-:W-:-:S02]  /*07f0*/  VIADD R3, R3, 0x400 ;  /* 0x0000040003037836 */ /* 0x002fc40000000000 */
[----:B0-----:R-:W-:Y:S01]  /*0800*/  FFMA R6, R14, R9, R5 ;  /* 0x000000090e067223 */ /* 0x001fe20000000005 */
[----:B------:R-:W-:Y:S01]  /*0810*/  FFMA R27, R8, R14, R27 ;  /* 0x0000000e081b7223 */ /* 0x000fe2000000001b */
[C---:B------:R-:W-:Y:S01]  /*0820*/  FFMA R29, R14.reuse, R10, R29 ;  /* 0x0000000a0e1d7223 */ /* 0x040fe2000000001d */
[----:B------:R-:W-:Y:S01]  /*0830*/  FFMA R12, R14, R11, R12 ;  /* 0x0000000b0e0c7223 */ /* 0x000fe2000000000c */
[C---:B--2---:R-:W-:Y:S01]  /*0840*/  FFMA R5, R15.reuse, R17, R6 ;  /* 0x000000110f057223 */ /* 0x044fe20000000006 */
[----:B------:R-:W-:Y:S01]  /*0850*/  FFMA R4, R16, R15, R27 ;  /* 0x0000000f10047223 */ /* 0x000fe2000000001b */
[C---:B------:R-:W-:Y:S01]  /*0860*/  FFMA R6, R15.reuse, R18, R29 ;  /* 0x000000120f067223 */ /* 0x040fe2000000001d */
[----:B------:R-:W-:Y:S01]  /*0870*/  FFMA R7, R15, R19, R12 ;  /* 0x000000130f077223 */ /* 0x000fe2000000000c */
[----:B------:R-:W-:Y:S06]  /*0880*/  BRA.U UP0, `(.L_x_1) ;  /* 0xfffffffd00487547 */ /* 0x000fec000b83ffff */
[----:B------:R-:W-:Y:S06]  /*0890*/  BAR.SYNC.DEFER_BLOCKING 0x0 ;  /* 0x0000000000007b1d */ /* 0x000fec0000010000 */
[----:B------:R-:W-:Y:S05]  /*08a0*/  @P0 BRA `(.L_x_2) ;  /* 0xfffffff800400947 */ /* 0x000fea000383ffff */
.L_x_0:
[----:B------:R-:W0:Y:S01]  /*08b0*/  S2R R0, SR_TID.X ;  /* 0x0000000000007919 */ /* 0x000e220000002100 */
[----:B------:R-:W1:Y:S01]  /*08c0*/  LDCU.64 UR4, c[0x0][0x398] ;  /* 0x00007300ff0477ac */ /* 0x000e620008000a00 */
[----:B------:R-:W2:Y:S01]  /*08d0*/  S2R R3, SR_CTAID.X ;  /* 0x0000000000037919 */ /* 0x000ea20000002500 */
[----:B0-----:R-:W-:Y:S02]  /*08e0*/  LEA R25, R0, R25, 0x4 ;  /* 0x0000001900197211 */ /* 0x001fe400078e20ff */
[----:B--2---:R-:W-:-:S03]  /*08f0*/  LEA R9, R3, R0, 0x5 ;  /* 0x0000000003097211 */ /* 0x004fc600078e28ff */
[----:B------:R-:W-:Y:S01]  /*0900*/  STS.128 [R25], R4 ;  /* 0x0000000419007388 */ /* 0x000fe20000000c00 */
[----:B------:R-:W-:Y:S01]  /*0910*/  IMAD R0, R0, -0xc, R25 ;  /* 0xfffffff400007824 */ /* 0x000fe200078e0219 */
[C---:B------:R-:W-:Y:S01]  /*0920*/  IADD3 R2, PT, PT, R9.reuse, 0x8, RZ ;  /* 0x0000000809027810 */ /* 0x040fe20007ffe0ff */
[C---:B------:R-:W-:Y:S01]  /*0930*/  VIADD R3, R9.reuse, 0x10 ;  /* 0x0000001009037836 */ /* 0x040fe20000000000 */
[----:B------:R-:W-:Y:S01]  /*0940*/  BAR.SYNC.DEFER_BLOCKING 0x0 ;  /* 0x0000000000007b1d */ /* 0x000fe20000010000 */
[----:B-1----:R-:W-:Y:S02]  /*0950*/  ISETP.GE.AND P0, PT, R9, UR5, PT ;  /* 0x0000000509007c0c */ /* 0x002fe4000bf06270 */
[----:B------:R-:W-:Y:S02]  /*0960*/  ISETP.GE.AND P1, PT, R2, UR5, PT ;  /* 0x0000000502007c0c */ /* 0x000fe4000bf26270 */
[----:B------:R-:W-:Y:S02]  /*0970*/  ISETP.GE.AND P2, PT, R3, UR5, PT ;  /* 0x0000000503007c0c */ /* 0x000fe4000bf46270 */
[C---:B------:R-:W-:Y:S01]  /*0980*/  ISETP.GE.OR P0, PT, R26.reuse, UR4, P0 ;  /* 0x000000041a007c0c */ /* 0x040fe20008706670 */
[----:B------:R-:W0:Y:S01]  /*0990*/  LDC.64 R2, c[0x0][0x390] ;  /* 0x0000e400ff027b82 */ /* 0x000e220000000a00 */
[----:B------:R-:W-:-:S02]  /*09a0*/  ISETP.GE.OR P1, PT, R26, UR4, P1 ;  /* 0x000000041a007c0c */ /* 0x000fc40008f26670 */
[C---:B------:R-:W-:Y:S02]  /*09b0*/  ISETP.GE.OR P2, PT, R26.reuse, UR4, P2 ;  /* 0x000000041a007c0c */ /* 0x040fe40009746670 */
[----:B------:R-:W-:Y:S01]  /*09c0*/  IADD3 R8, PT, PT, R9, 0x18, RZ ;  /* 0x0000001809087810 */ /* 0x000fe20007ffe0ff */
[----:B------:R-:W-:-:S03]  /*09d0*/  IMAD R9, R26, UR5, R9 ;  /* 0x000000051a097c24 */ /* 0x000fc6000f8e0209 */
[----:B------:R-:W-:-:S04]  /*09e0*/  ISETP.GE.AND P3, PT, R8, UR5, PT ;  /* 0x0000000508007c0c */ /* 0x000fc8000bf66270 */
[----:B------:R-:W-:Y:S01]  /*09f0*/  ISETP.GE.OR P3, PT, R26, UR4, P3 ;  /* 0x000000041a007c0c */ /* 0x000fe20009f66670 */
[----:B------:R-:W1:Y:S04]  /*0a00*/  @!P0 LDS R11, [R0] ;  /* 0x00000000000b8984 */ /* 0x000e680000000800 */
[----:B------:R-:W2:Y:S04]  /*0a10*/  @!P1 LDS R13, [R0+0x20] ;  /* 0x00002000000d9984 */ /* 0x000ea80000000800 */
[----:B------:R-:W3:Y:S01]  /*0a20*/  @!P2 LDS R15, [R0+0x40] ;  /* 0x00004000000fa984 */ /* 0x000ee20000000800 */
[----:B0-----:R-:W-:-:S05]  /*0a30*/  IMAD.WIDE R2, R9, 0x4, R2 ;  /* 0x0000000409027825 */ /* 0x001fca00078e0202 */
[----:B-1----:R0:W-:Y:S04]  /*0a40*/  @!P0 STG.E desc[UR8][R2.64], R11 ;  /* 0x0000000b02008986 */ /* 0x0021e8000c101908 */
[----:B--2---:R0:W-:Y:S04]  /*0a50*/  @!P1 STG.E desc[UR8][R2.64+0x20], R13 ;  /* 0x0000200d02009986 */ /* 0x0041e8000c101908 */
[----:B---3--:R0:W-:Y:S01]  /*0a60*/  @!P2 STG.E desc[UR8][R2.64+0x40], R15 ;  /* 0x0000400f0200a986 */ /* 0x0081e2000c101908 */
[----:B------:R-:W-:Y:S05]  /*0a70*/  @P3 EXIT ;  /* 0x000000000000394d */ /* 0x000fea0003800000 */
[----:B------:R-:W1:Y:S04]  /*0a80*/  LDS R5, [R0+0x60] ;  /* 0x0000600000057984 */ /* 0x000e680000000800 */
[----:B-1----:R-:W-:Y:S01]  /*0a90*/  STG.E desc[UR8][R2.64+0x60], R5 ;  /* 0x0000600502007986 */ /* 0x002fe2000c101908 */
[----:B------:R-:W-:Y:S05]  /*0aa0*/  EXIT ;  /* 0x000000000000794d */ /* 0x000fea0003800000 */
.L_x_3:
[----:B------:R-:W-:-:S00]  /*0ab0*/  BRA `(.L_x_3) ;  /* 0xfffffffc00fc7947 */ /* 0x000fc0000383ffff */
[----:B------:R-:W-:-:S00]  /*0ac0*/  NOP ;  /* 0x0000000000007918 */ /* 0x000fc00000000000 */
        /* <DEDUP_REMOVED lines=11> */
.L_x_4:


//--------------------- .nv.shared._Z16tiling_reg_blockPfS_S_iii --------------------------
	.section	.nv.shared._Z16tiling_reg_blockPfS_S_iii,"aw",@nobits
	.sectionflags	@""
	.align	4
.nv.shared._Z16tiling_reg_blockPfS_S_iii:
	.zero		9216


//--------------------- .nv.shared.reserved.0     --------------------------
	.section	.nv.shared.reserved.0,"aw",@nobits
	.weak		__nv_reservedSMEM_offset_0_alias
	.size		__nv_reservedSMEM_offset_0_alias, 0, 64
	.other		__nv_reservedSMEM_offset_0_alias,@"STO_CUDA_RESERVED_SHARED STV_DEFAULT"
__nv_reservedSMEM_offset_0_alias:
	.zero		0
	.zero		64


//--------------------- .nv.constant0._Z16tiling_reg_blockPfS_S_iii --------------------------
	.section	.nv.constant0._Z16tiling_reg_blockPfS_S_iii,"a",@progbits
	.sectionflags	@""
	.align	4
.nv.constant0._Z16tiling_reg_blockPfS_S_iii:
	.zero		932


//--------------------- SYMBOLS --------------------------

	.type		.nv.reservedSmem.offset0,@object
	.size		.nv.reservedSmem.offset0,0x4
	.type		.nv.reservedSmem.cap,@object
	.size		.nv.reservedSmem.cap,0x4
